//
// Generated by NVIDIA NVVM Compiler
//
// Compiler Build ID: CL-36424714
// Cuda compilation tools, release 13.0, V13.0.88
// Based on NVVM 20.0.0
//

.version 9.0
.target sm_100
.address_size 64

	// .globl	_Z6randomjPi
.global .align 4 .b8 precalc_xorwow_matrix[102400];
.global .align 4 .b8 precalc_xorwow_offset_matrix[102400];
.global .align 4 .b8 mrg32k3aM1[2304];
.global .align 4 .b8 mrg32k3aM2[2304];
.global .align 4 .b8 mrg32k3aM1SubSeq[2016];
.global .align 4 .b8 mrg32k3aM2SubSeq[2016];
.global .align 4 .b8 mrg32k3aM1Seq[2304];
.global .align 4 .b8 mrg32k3aM2Seq[2304];
.const .align 8 .b8 __cr_lgamma_table[72];

.visible .entry _Z6randomjPi(
	.param .u32 _Z6randomjPi_param_0,
	.param .u64 .ptr .align 1 _Z6randomjPi_param_1
)
{
	.reg .b32 	%r<19>;
	.reg .b64 	%rd<3>;

	ld.param.u32 	%r1, [_Z6randomjPi_param_0];
	ld.param.u64 	%rd1, [_Z6randomjPi_param_1];
	xor.b32  	%r2, %r1, -1429050551;
	mul.lo.s32 	%r3, %r2, 1099087573;
	add.s32 	%r4, %r3, 123456789;
	add.s32 	%r5, %r3, 5783321;
	cvta.to.global.u64 	%rd2, %rd1;
	shr.u32 	%r6, %r4, 2;
	xor.b32  	%r7, %r6, %r4;
	shl.b32 	%r8, %r5, 4;
	shl.b32 	%r9, %r7, 1;
	xor.b32  	%r10, %r8, %r9;
	xor.b32  	%r11, %r10, %r5;
	xor.b32  	%r12, %r11, %r7;
	add.s32 	%r13, %r3, %r12;
	add.s32 	%r14, %r13, -637770787;
	mul.hi.u32 	%r15, %r14, 1374389535;
	shr.u32 	%r16, %r15, 5;
	mul.lo.s32 	%r17, %r16, 100;
	sub.s32 	%r18, %r14, %r17;
	st.global.u32 	[%rd2], %r18;
	ret;

}


// ===== COMPILED SASS (sm_100) =====

	.target	sm_100

	.elftype	@"ET_EXEC"


//--------------------- .note.nv.tkinfo           --------------------------
	.section	.note.nv.tkinfo,"",@"SHT_NOTE"
	.sectionflags	@"SHF_NOTE_NV_TKINFO"
	.tkinfo
        /*0018*/ 	.word	0x00000002
        /*0030*/ 	.string	""
        /*0030*/ 	.string	"ptxas"
        /*0030*/ 	.string	"Cuda compilation tools, release 13.0, V13.0.88"
        /*0030*/ 	.string	"Build cuda_13.0.r13.0/compiler.36424714_0"
        /*0030*/ 	.string	"-arch sm_100 -m 64 "



//--------------------- .note.nv.cuinfo           --------------------------
	.section	.note.nv.cuinfo,"",@"SHT_NOTE"
	.sectionflags	@"SHF_NOTE_NV_CUINFO"
        /*0018*/ 	.short	0x0002
        /*001a*/ 	.short	0x0064
        /*001c*/ 	.short	0x0082
	.zero		2


//--------------------- .nv.info                  --------------------------
	.section	.nv.info,"",@"SHT_CUDA_INFO"
	.align	4


	//----- nvinfo : EIATTR_REGCOUNT
	.align		4
        /*0000*/ 	.byte	0x04, 0x2f
        /*0002*/ 	.short	(.L_10 - .L_9)
	.align		4
.L_9:
        /*0004*/ 	.word	index@(_Z6randomjPi)
        /*0008*/ 	.word	0x00000008


	//----- nvinfo : EIATTR_FRAME_SIZE
	.align		4
.L_10:
        /*000c*/ 	.byte	0x04, 0x11
        /*000e*/ 	.short	(.L_12 - .L_11)
	.align		4
.L_11:
        /*0010*/ 	.word	index@(_Z6randomjPi)
        /*0014*/ 	.word	0x00000000


	//----- nvinfo : EIATTR_MIN_STACK_SIZE
	.align		4
.L_12:
        /*0018*/ 	.byte	0x04, 0x12
        /*001a*/ 	.short	(.L_14 - .L_13)
	.align		4
.L_13:
        /*001c*/ 	.word	index@(_Z6randomjPi)
        /*0020*/ 	.word	0x00000000
.L_14:


//--------------------- .nv.compat                --------------------------
	.section	.nv.compat,"",@"SHT_CUDA_COMPAT_INFO"
	.align	4
        /*0000*/ 	.byte	0x02, 0x09, 0x00, 0x00, 0x02, 0x02, 0x01, 0x00, 0x02, 0x05, 0x05, 0x00, 0x03, 0x07, 0x01, 0x01
        /*0010*/ 	.byte	0x02, 0x03, 0x00, 0x00, 0x02, 0x06, 0x01, 0x00, 0x04, 0x0b, 0x08, 0x00, 0x09, 0x00, 0x00, 0x00
        /*0020*/ 	.byte	0x00, 0x00, 0x00, 0x00


//--------------------- .nv.info._Z6randomjPi     --------------------------
	.section	.nv.info._Z6randomjPi,"",@"SHT_CUDA_INFO"
	.sectionflags	@""
	.align	4


	//----- nvinfo : EIATTR_CUDA_API_VERSION
	.align		4
        /*0000*/ 	.byte	0x04, 0x37
        /*0002*/ 	.short	(.L_16 - .L_15)
.L_15:
        /*0004*/ 	.word	0x00000082


	//----- nvinfo : EIATTR_KPARAM_INFO
	.align		4
.L_16:
        /*0008*/ 	.byte	0x04, 0x17
        /*000a*/ 	.short	(.L_18 - .L_17)
.L_17:
        /*000c*/ 	.word	0x00000000
        /*0010*/ 	.short	0x0001
        /*0012*/ 	.short	0x0008
        /*0014*/ 	.byte	0x00, 0xf5, 0x21, 0x00


	//----- nvinfo : EIATTR_KPARAM_INFO
	.align		4
.L_18:
        /*0018*/ 	.byte	0x04, 0x17
        /*001a*/ 	.short	(.L_20 - .L_19)
.L_19:
        /*001c*/ 	.word	0x00000000
        /*0020*/ 	.short	0x0000
        /*0022*/ 	.short	0x0000
        /*0024*/ 	.byte	0x00, 0xf0, 0x11, 0x00


	//----- nvinfo : EIATTR_SPARSE_MMA_MASK
	.align		4
.L_20:
        /*0028*/ 	.byte	0x03, 0x50
        /*002a*/ 	.short	0x0000


	//----- nvinfo : EIATTR_MAXREG_COUNT
	.align		4
        /*002c*/ 	.byte	0x03, 0x1b
        /*002e*/ 	.short	0x00ff


	//----- nvinfo : EIATTR_MERCURY_ISA_VERSION
	.align		4
        /*0030*/ 	.byte	0x03, 0x5f
        /*0032*/ 	.short	0x0101


	//----- nvinfo : EIATTR_VRC_CTA_INIT_COUNT
	.align		4
        /*0034*/ 	.byte	0x02, 0x4a
	.zero		1
	.zero		1


	//----- nvinfo : EIATTR_EXIT_INSTR_OFFSETS
	.align		4
        /*0038*/ 	.byte	0x04, 0x1c
        /*003a*/ 	.short	(.L_22 - .L_21)


	//   ....[0]....
.L_21:
        /*003c*/ 	.word	0x00000140


	//----- nvinfo : EIATTR_CBANK_PARAM_SIZE
	.align		4
.L_22:
        /*0040*/ 	.byte	0x03, 0x19
        /*0042*/ 	.short	0x0010


	//----- nvinfo : EIATTR_PARAM_CBANK
	.align		4
        /*0044*/ 	.byte	0x04, 0x0a
        /*0046*/ 	.short	(.L_24 - .L_23)
	.align		4
.L_23:
        /*0048*/ 	.word	index@(.nv.constant0._Z6randomjPi)
        /*004c*/ 	.short	0x0380
        /*004e*/ 	.short	0x0010


	//----- nvinfo : EIATTR_SW_WAR
	.align		4
.L_24:
        /*0050*/ 	.byte	0x04, 0x36
        /*0052*/ 	.short	(.L_26 - .L_25)
.L_25:
        /*0054*/ 	.word	0x00000008
.L_26:


//--------------------- .nv.callgraph             --------------------------
	.section	.nv.callgraph,"",@"SHT_CUDA_CALLGRAPH"
	.align	4
	.sectionentsize	8
	.align		4
        /*0000*/ 	.word	0x00000000
	.align		4
        /*0004*/ 	.word	0xffffffff
	.align		4
        /*0008*/ 	.word	0x00000000
	.align		4
        /*000c*/ 	.word	0xfffffffe
	.align		4
        /*0010*/ 	.word	0x00000000
	.align		4
        /*0014*/ 	.word	0xfffffffd
	.align		4
        /*0018*/ 	.word	0x00000000
	.align		4
        /*001c*/ 	.word	0xfffffffc


//--------------------- .nv.constant4             --------------------------
	.section	.nv.constant4,"a",@progbits
	.align	8
	.align		8
.nv.constant4:
        /*0000*/ 	.dword	precalc_xorwow_matrix
	.align		8
        /*0008*/ 	.dword	precalc_xorwow_offset_matrix
	.align		8
        /*0010*/ 	.dword	mrg32k3aM1
	.align		8
        /*0018*/ 	.dword	mrg32k3aM2
	.align		8
        /*0020*/ 	.dword	mrg32k3aM1SubSeq
	.align		8
        /*0028*/ 	.dword	mrg32k3aM2SubSeq
	.align		8
        /*0030*/ 	.dword	mrg32k3aM1Seq
	.align		8
        /*0038*/ 	.dword	mrg32k3aM2Seq


//--------------------- .nv.constant3             --------------------------
	.section	.nv.constant3,"a",@progbits
	.align	8
.nv.constant3:
	.type		__cr_lgamma_table,@object
	.size		__cr_lgamma_table,(.L_8 - __cr_lgamma_table)
__cr_lgamma_table:
        /*0000*/ 	.byte	0x00, 0x00, 0x00, 0x00, 0x00, 0x00, 0x00, 0x00, 0x00, 0x00, 0x00, 0x00, 0x00, 0x00, 0x00, 0x00
        /*0010*/ 	.byte	0xef, 0x39, 0xfa, 0xfe, 0x42, 0x2e, 0xe6, 0x3f, 0x02, 0x20, 0x2a, 0xfa, 0x0b, 0xab, 0xfc, 0x3f
        /*0020*/ 	.byte	0xf9, 0x2c, 0x92, 0x7c, 0xa7, 0x6c, 0x09, 0x40, 0xc9, 0x79, 0x44, 0x3c, 0x64, 0x26, 0x13, 0x40
        /*0030*/ 	.byte	0xca, 0x01, 0xcf, 0x3a, 0x27, 0x51, 0x1a, 0x40, 0x30, 0xcc, 0x2d, 0xf3, 0xe1, 0x0c, 0x21, 0x40
        /*0040*/ 	.byte	0x0d, 0xb7, 0xfc, 0x82, 0x8e, 0x35, 0x25, 0x40
.L_8:


//--------------------- .text._Z6randomjPi        --------------------------
	.section	.text._Z6randomjPi,"ax",@progbits
	.align	128
        .global         _Z6randomjPi
        .type           _Z6randomjPi,@function
        .size           _Z6randomjPi,(.L_x_1 - _Z6randomjPi)
        .other          _Z6randomjPi,@"STO_CUDA_ENTRY STV_DEFAULT"
_Z6randomjPi:
.text._Z6randomjPi:
[----:B------:R-:W-:Y:S08]  /*0000*/  LDC R1, c[0x0][0x37c] ;  /* 0x0000df00ff017b82 */ /* 0x000ff00000000800 */
[----:B------:R-:W0:Y:S01]  /*0010*/  LDC R0, c[0x0][0x380] ;  /* 0x0000e000ff007b82 */ /* 0x000e220000000800 */
[----:B------:R-:W1:Y:S01]  /*0020*/  LDCU.64 UR4, c[0x0][0x358] ;  /* 0x00006b00ff0477ac */ /* 0x000e620008000a00 */
[----:B0-----:R-:W-:-:S05]  /*0030*/  LOP3.LUT R0, R0, 0xaad26b49, RZ, 0x3c, !PT ;  /* 0xaad26b4900007812 */ /* 0x001fca00078e3cff */
[----:B------:R-:W-:-:S04]  /*0040*/  IMAD R2, R0, 0x4182bed5, RZ ;  /* 0x4182bed500027824 */ /* 0x000fc800078e02ff */
[C---:B------:R-:W-:Y:S01]  /*0050*/  VIADD R3, R2.reuse, 0x75bcd15 ;  /* 0x075bcd1502037836 */ /* 0x040fe20000000000 */
[----:B------:R-:W-:-:S04]  /*0060*/  IADD3 R2, PT, PT, R2, 0x583f19, RZ ;  /* 0x00583f1902027810 */ /* 0x000fc80007ffe0ff */
[----:B------:R-:W-:-:S04]  /*0070*/  SHF.R.U32.HI R4, RZ, 0x2, R3 ;  /* 0x00000002ff047819 */ /* 0x000fc80000011603 */
[----:B------:R-:W-:Y:S01]  /*0080*/  LOP3.LUT R4, R4, R3, RZ, 0x3c, !PT ;  /* 0x0000000304047212 */ /* 0x000fe200078e3cff */
[----:B------:R-:W-:-:S03]  /*0090*/  IMAD.SHL.U32 R3, R2, 0x10, RZ ;  /* 0x0000001002037824 */ /* 0x000fc600078e00ff */
[----:B------:R-:W-:-:S04]  /*00a0*/  SHF.L.U32 R5, R4, 0x1, RZ ;  /* 0x0000000104057819 */ /* 0x000fc800000006ff */
[----:B------:R-:W-:-:S04]  /*00b0*/  LOP3.LUT R3, R2, R3, R5, 0x96, !PT ;  /* 0x0000000302037212 */ /* 0x000fc800078e9605 */
[----:B------:R-:W-:-:S05]  /*00c0*/  LOP3.LUT R3, R3, R4, RZ, 0x3c, !PT ;  /* 0x0000000403037212 */ /* 0x000fca00078e3cff */
[----:B------:R-:W-:Y:S02]  /*00d0*/  IMAD R0, R0, 0x4182bed5, R3 ;  /* 0x4182bed500007824 */ /* 0x000fe400078e0203 */
[----:B------:R-:W1:Y:S02]  /*00e0*/  LDC.64 R2, c[0x0][0x388] ;  /* 0x0000e200ff027b82 */ /* 0x000e640000000a00 */
[----:B------:R-:W-:-:S04]  /*00f0*/  VIADD R0, R0, 0xd9fc63dd ;  /* 0xd9fc63dd00007836 */ /* 0x000fc80000000000 */
[----:B------:R-:W-:-:S05]  /*0100*/  IMAD.HI.U32 R4, R0, 0x51eb851f, RZ ;  /* 0x51eb851f00047827 */ /* 0x000fca00078e00ff */
[----:B------:R-:W-:-:S05]  /*0110*/  SHF.R.U32.HI R5, RZ, 0x5, R4 ;  /* 0x00000005ff057819 */ /* 0x000fca0000011604 */
[----:B------:R-:W-:-:S05]  /*0120*/  IMAD R5, R5, -0x64, R0 ;  /* 0xffffff9c05057824 */ /* 0x000fca00078e0200 */
[----:B-1----:R-:W-:Y:S01]  /*0130*/  STG.E desc[UR4][R2.64], R5 ;  /* 0x0000000502007986 */ /* 0x002fe2000c101904 */
[----:B------:R-:W-:Y:S05]  /*0140*/  EXIT ;  /* 0x000000000000794d */ /* 0x000fea0003800000 */
.L_x_0:
[----:B------:R-:W-:-:S00]  /*0150*/  BRA `(.L_x_0) ;  /* 0xfffffffc00fc7947 */ /* 0x000fc0000383ffff */
[----:B------:R-:W-:-:S00]  /*0160*/  NOP ;  /* 0x0000000000007918 */ /* 0x000fc00000000000 */
        /* <DEDUP_REMOVED lines=9> */
.L_x_1:


//--------------------- .nv.global.init           --------------------------
	.section	.nv.global.init,"aw",@progbits
	.align	4
.nv.global.init:
	.type		mrg32k3aM1SubSeq,@object
	.size		mrg32k3aM1SubSeq,(mrg32k3aM2SubSeq - mrg32k3aM1SubSeq)
mrg32k3aM1SubSeq:
        /*0000*/ 	.byte	0x0b, 0xcc, 0xee, 0x04, 0x73, 0x29, 0x8b, 0x6f, 0xf6, 0x53, 0x03, 0xf6, 0x23, 0xf6, 0xea, 0xda
        /* <DEDUP_REMOVED lines=125> */
	.type		mrg32k3aM2SubSeq,@object
	.size		mrg32k3aM2SubSeq,(mrg32k3aM1 - mrg32k3aM2SubSeq)
mrg32k3aM2SubSeq:
        /* <DEDUP_REMOVED lines=126> */
	.type		mrg32k3aM1,@object
	.size		mrg32k3aM1,(mrg32k3aM1Seq - mrg32k3aM1)
mrg32k3aM1:
        /* <DEDUP_REMOVED lines=144> */
	.type		mrg32k3aM1Seq,@object
	.size		mrg32k3aM1Seq,(mrg32k3aM2 - mrg32k3aM1Seq)
mrg32k3aM1Seq:
        /* <DEDUP_REMOVED lines=144> */
	.type		mrg32k3aM2,@object
	.size		mrg32k3aM2,(mrg32k3aM2Seq - mrg32k3aM2)
mrg32k3aM2:
        /* <DEDUP_REMOVED lines=144> */
	.type		mrg32k3aM2Seq,@object
	.size		mrg32k3aM2Seq,(precalc_xorwow_matrix - mrg32k3aM2Seq)
mrg32k3aM2Seq:
        /* <DEDUP_REMOVED lines=144> */
	.type		precalc_xorwow_matrix,@object
	.size		precalc_xorwow_matrix,(precalc_xorwow_offset_matrix - precalc_xorwow_matrix)
precalc_xorwow_matrix:
        /* <DEDUP_REMOVED lines=6400> */
	.type		precalc_xorwow_offset_matrix,@object
	.size		precalc_xorwow_offset_matrix,(.L_1 - precalc_xorwow_offset_matrix)
precalc_xorwow_offset_matrix:
        /* <DEDUP_REMOVED lines=6400> */
.L_1:


//--------------------- .nv.shared.reserved.0     --------------------------
	.section	.nv.shared.reserved.0,"aw",@nobits
	.weak		__nv_reservedSMEM_offset_0_alias
	.size		__nv_reservedSMEM_offset_0_alias, 0, 64
	.other		__nv_reservedSMEM_offset_0_alias,@"STO_CUDA_RESERVED_SHARED STV_DEFAULT"
__nv_reservedSMEM_offset_0_alias:
	.zero		0
	.zero		64


//--------------------- .nv.constant0._Z6randomjPi --------------------------
	.section	.nv.constant0._Z6randomjPi,"a",@progbits
	.sectionflags	@""
	.align	4
.nv.constant0._Z6randomjPi:
	.zero		912


//--------------------- SYMBOLS --------------------------

	.type		.nv.reservedSmem.offset0,@object
	.size		.nv.reservedSmem.offset0,0x4
